	.headerflags	@"EF_CUDA_TEXMODE_UNIFIED EF_CUDA_64BIT_ADDRESS EF_CUDA_ACCELERATORS EF_CUDA_SM90 EF_CUDA_VIRTUAL_SM(EF_CUDA_SM90)"
	.elftype	@"ET_EXEC"


//--------------------- .nv.info                  --------------------------
	.section	.nv.info,"",@"SHT_CUDA_INFO"
	.align	4


	//----- nvinfo : EIATTR_REGCOUNT
	.align		4
        /*0000*/ 	.byte	0x04, 0x2f
        /*0002*/ 	.short	(.L_3 - .L_2)
	.align		4
.L_2:
        /*0004*/ 	.word	index@(triton_poi_fused__native_batch_norm_legit_no_training_convolution_relu_1)
        /*0008*/ 	.word	0x00000020


	//----- nvinfo : EIATTR_MIN_STACK_SIZE
	.align		4
.L_3:
        /*000c*/ 	.byte	0x04, 0x12
        /*000e*/ 	.short	(.L_5 - .L_4)
	.align		4
.L_4:
        /*0010*/ 	.word	index@(triton_poi_fused__native_batch_norm_legit_no_training_convolution_relu_1)
        /*0014*/ 	.word	0x00000000


	//----- nvinfo : EIATTR_FRAME_SIZE
	.align		4
.L_5:
        /*0018*/ 	.byte	0x04, 0x11
        /*001a*/ 	.short	(.L_7 - .L_6)
	.align		4
.L_6:
        /*001c*/ 	.word	index@(triton_poi_fused__native_batch_norm_legit_no_training_convolution_relu_1)
        /*0020*/ 	.word	0x00000000


	//----- nvinfo : EIATTR_MIN_STACK_SIZE
	.align		4
.L_7:
        /*0024*/ 	.byte	0x04, 0x12
        /*0026*/ 	.short	(.L_9 - .L_8)
	.align		4
.L_8:
        /*0028*/ 	.word	index@(triton_poi_fused__native_batch_norm_legit_no_training_convolution_relu_1)
        /*002c*/ 	.word	0x00000000
.L_9:


//--------------------- .nv.info.triton_poi_fused__native_batch_norm_legit_no_training_convolution_relu_1 --------------------------
	.section	.nv.info.triton_poi_fused__native_batch_norm_legit_no_training_convolution_relu_1,"",@"SHT_CUDA_INFO"
	.sectionflags	@""
	.align	4


	//----- nvinfo : EIATTR_CUDA_API_VERSION
	.align		4
        /*0000*/ 	.byte	0x04, 0x37
        /*0002*/ 	.short	(.L_11 - .L_10)
.L_10:
        /*0004*/ 	.word	0x0000007c


	//----- nvinfo : EIATTR_KPARAM_INFO
	.align		4
.L_11:
        /*0008*/ 	.byte	0x04, 0x17
        /*000a*/ 	.short	(.L_13 - .L_12)
.L_12:
        /*000c*/ 	.word	0x00000000
        /*0010*/ 	.short	0x0007
        /*0012*/ 	.short	0x0038
        /*0014*/ 	.byte	0x00, 0xf0, 0x11, 0x00


	//----- nvinfo : EIATTR_KPARAM_INFO
	.align		4
.L_13:
        /*0018*/ 	.byte	0x04, 0x17
        /*001a*/ 	.short	(.L_15 - .L_14)
.L_14:
        /*001c*/ 	.word	0x00000000
        /*0020*/ 	.short	0x0006
        /*0022*/ 	.short	0x0030
        /*0024*/ 	.byte	0x00, 0xf4, 0x21, 0x00


	//----- nvinfo : EIATTR_KPARAM_INFO
	.align		4
.L_15:
        /*0028*/ 	.byte	0x04, 0x17
        /*002a*/ 	.short	(.L_17 - .L_16)
.L_16:
        /*002c*/ 	.word	0x00000000
        /*0030*/ 	.short	0x0005
        /*0032*/ 	.short	0x0028
        /*0034*/ 	.byte	0x00, 0xf4, 0x21, 0x00


	//----- nvinfo : EIATTR_KPARAM_INFO
	.align		4
.L_17:
        /*0038*/ 	.byte	0x04, 0x17
        /*003a*/ 	.short	(.L_19 - .L_18)
.L_18:
        /*003c*/ 	.word	0x00000000
        /*0040*/ 	.short	0x0004
        /*0042*/ 	.short	0x0020
        /*0044*/ 	.byte	0x00, 0xf4, 0x21, 0x00


	//----- nvinfo : EIATTR_KPARAM_INFO
	.align		4
.L_19:
        /*0048*/ 	.byte	0x04, 0x17
        /*004a*/ 	.short	(.L_21 - .L_20)
.L_20:
        /*004c*/ 	.word	0x00000000
        /*0050*/ 	.short	0x0003
        /*0052*/ 	.short	0x0018
        /*0054*/ 	.byte	0x00, 0xf4, 0x21, 0x00


	//----- nvinfo : EIATTR_KPARAM_INFO
	.align		4
.L_21:
        /*0058*/ 	.byte	0x04, 0x17
        /*005a*/ 	.short	(.L_23 - .L_22)
.L_22:
        /*005c*/ 	.word	0x00000000
        /*0060*/ 	.short	0x0002
        /*0062*/ 	.short	0x0010
        /*0064*/ 	.byte	0x00, 0xf4, 0x21, 0x00


	//----- nvinfo : EIATTR_KPARAM_INFO
	.align		4
.L_23:
        /*0068*/ 	.byte	0x04, 0x17
        /*006a*/ 	.short	(.L_25 - .L_24)
.L_24:
        /*006c*/ 	.word	0x00000000
        /*0070*/ 	.short	0x0001
        /*0072*/ 	.short	0x0008
        /*0074*/ 	.byte	0x00, 0xf4, 0x21, 0x00


	//----- nvinfo : EIATTR_KPARAM_INFO
	.align		4
.L_25:
        /*0078*/ 	.byte	0x04, 0x17
        /*007a*/ 	.short	(.L_27 - .L_26)
.L_26:
        /*007c*/ 	.word	0x00000000
        /*0080*/ 	.short	0x0000
        /*0082*/ 	.short	0x0000
        /*0084*/ 	.byte	0x00, 0xf4, 0x21, 0x00


	//----- nvinfo : EIATTR_SPARSE_MMA_MASK
	.align		4
.L_27:
        /*0088*/ 	.byte	0x03, 0x50
        /*008a*/ 	.short	0x0000


	//----- nvinfo : EIATTR_MAXREG_COUNT
	.align		4
        /*008c*/ 	.byte	0x03, 0x1b
        /*008e*/ 	.short	0x00ff


	//----- nvinfo : EIATTR_EXIT_INSTR_OFFSETS
	.align		4
        /*0090*/ 	.byte	0x04, 0x1c
        /*0092*/ 	.short	(.L_29 - .L_28)


	//   ....[0]....
.L_28:
        /*0094*/ 	.word	0x000007b0


	//----- nvinfo : EIATTR_REQNTID
	.align		4
.L_29:
        /*0098*/ 	.byte	0x04, 0x10
        /*009a*/ 	.short	(.L_31 - .L_30)
.L_30:
        /*009c*/ 	.word	0x00000080
        /*00a0*/ 	.word	0x00000001
        /*00a4*/ 	.word	0x00000001


	//----- nvinfo : EIATTR_CBANK_PARAM_SIZE
	.align		4
.L_31:
        /*00a8*/ 	.byte	0x03, 0x19
        /*00aa*/ 	.short	0x003c


	//----- nvinfo : EIATTR_PARAM_CBANK
	.align		4
        /*00ac*/ 	.byte	0x04, 0x0a
        /*00ae*/ 	.short	(.L_33 - .L_32)
	.align		4
.L_32:
        /*00b0*/ 	.word	index@(.nv.constant0.triton_poi_fused__native_batch_norm_legit_no_training_convolution_relu_1)
        /*00b4*/ 	.short	0x0210
        /*00b6*/ 	.short	0x003c


	//----- nvinfo : EIATTR_SW_WAR
	.align		4
.L_33:
        /*00b8*/ 	.byte	0x04, 0x36
        /*00ba*/ 	.short	(.L_35 - .L_34)
.L_34:
        /*00bc*/ 	.word	0x00000008
.L_35:


//--------------------- .nv.callgraph             --------------------------
	.section	.nv.callgraph,"",@"SHT_CUDA_CALLGRAPH"
	.align	4
	.sectionentsize	8
	.align		4
        /*0000*/ 	.word	0x00000000
	.align		4
        /*0004*/ 	.word	0xffffffff
	.align		4
        /*0008*/ 	.word	0x00000000
	.align		4
        /*000c*/ 	.word	0xfffffffe
	.align		4
        /*0010*/ 	.word	0x00000000
	.align		4
        /*0014*/ 	.word	0xfffffffd
	.align		4
        /*0018*/ 	.word	0x00000000
	.align		4
        /*001c*/ 	.word	0xfffffffc


//--------------------- .nv.constant4             --------------------------
	.section	.nv.constant4,"a",@progbits
	.align	8
	.align		8
.nv.constant4:
        /*0000*/ 	.dword	_$_str
	.align		8
        /*0008*/ 	.dword	_$_str_$_2


//--------------------- .text.triton_poi_fused__native_batch_norm_legit_no_training_convolution_relu_1 --------------------------
	.section	.text.triton_poi_fused__native_batch_norm_legit_no_training_convolution_relu_1,"ax",@progbits
	.align	128
        .global         triton_poi_fused__native_batch_norm_legit_no_training_convolution_relu_1
        .type           triton_poi_fused__native_batch_norm_legit_no_training_convolution_relu_1,@function
        .size           triton_poi_fused__native_batch_norm_legit_no_training_convolution_relu_1,(.L_x_1 - triton_poi_fused__native_batch_norm_legit_no_training_convolution_relu_1)
        .other          triton_poi_fused__native_batch_norm_legit_no_training_convolution_relu_1,@"STO_CUDA_ENTRY STV_DEFAULT"
triton_poi_fused__native_batch_norm_legit_no_training_convolution_relu_1:
.text.triton_poi_fused__native_batch_norm_legit_no_training_convolution_relu_1:
[----:B------:R-:W-:Y:S01]  /*0000*/  LDC R1, c[0x0][0x28] ;  /* 0x00000a00ff017b82 */ /* 0x000fe20000000800 */
[----:B------:R-:W1:Y:S01]  /*0010*/  S2R R0, SR_TID.X ;  /* 0x0000000000007919 */ /* 0x000e620000002100 */
[----:B------:R-:W-:-:S06]  /*0020*/  ULDC.64 UR4, c[0x0][0x208] ;  /* 0x0000820000047ab9 */ /* 0x000fcc0000000a00 */
[----:B------:R-:W2:Y:S01]  /*0030*/  LDC.64 R28, c[0x0][0x218] ;  /* 0x00008600ff1c7b82 */ /* 0x000ea20000000a00 */
[----:B------:R-:W3:Y:S07]  /*0040*/  S2R R5, SR_CTAID.X ;  /* 0x0000000000057919 */ /* 0x000eee0000002500 */
[----:B------:R-:W4:Y:S08]  /*0050*/  LDC.64 R26, c[0x0][0x220] ;  /* 0x00008800ff1a7b82 */ /* 0x000f300000000a00 */
[----:B------:R-:W5:Y:S01]  /*0060*/  LDC.64 R22, c[0x0][0x230] ;  /* 0x00008c00ff167b82 */ /* 0x000f620000000a00 */
[----:B-1----:R-:W-:-:S02]  /*0070*/  SHF.L.U32 R0, R0, 0x2, RZ ;  /* 0x0000000200007819 */ /* 0x002fc400000006ff */
[----:B---3--:R-:W-:Y:S02]  /*0080*/  SHF.R.S32.HI R3, RZ, 0x15, R5 ;  /* 0x00000015ff037819 */ /* 0x008fe40000011405 */
[----:B------:R-:W-:Y:S02]  /*0090*/  LOP3.LUT R0, R0, 0x1fc, RZ, 0xc0, !PT ;  /* 0x000001fc00007812 */ /* 0x000fe400078ec0ff */
[----:B------:R-:W-:Y:S02]  /*00a0*/  SGXT R3, R3, 0x1 ;  /* 0x000000010303781a */ /* 0x000fe40000000200 */
[----:B------:R-:W-:Y:S02]  /*00b0*/  LEA R0, R5, R0, 0xa ;  /* 0x0000000005007211 */ /* 0x000fe400078e50ff */
[----:B------:R-:W1:Y:S02]  /*00c0*/  LDC.64 R4, c[0x0][0x228] ;  /* 0x00008a00ff047b82 */ /* 0x000e640000000a00 */
[----:B------:R-:W-:-:S04]  /*00d0*/  LEA.HI R3, R3, R0, RZ, 0xc ;  /* 0x0000000003037211 */ /* 0x000fc800078f60ff */
[----:B------:R-:W-:Y:S02]  /*00e0*/  SHF.R.S32.HI R9, RZ, 0xc, R3 ;  /* 0x0000000cff097819 */ /* 0x000fe40000011403 */
[----:B------:R-:W-:Y:S02]  /*00f0*/  IADD3 R3, R3, 0x200, RZ ;  /* 0x0000020003037810 */ /* 0x000fe40007ffe0ff */
[----:B------:R-:W-:Y:S02]  /*0100*/  LEA.HI R2, R9, R9, RZ, 0x7 ;  /* 0x0000000909027211 */ /* 0x000fe400078f38ff */
[----:B------:R-:W-:Y:S02]  /*0110*/  SHF.R.S32.HI R3, RZ, 0xc, R3 ;  /* 0x0000000cff037819 */ /* 0x000fe40000011403 */
[----:B------:R-:W-:Y:S02]  /*0120*/  LOP3.LUT R2, R2, 0xffffff80, RZ, 0xc0, !PT ;  /* 0xffffff8002027812 */ /* 0x000fe400078ec0ff */
[----:B------:R-:W-:-:S02]  /*0130*/  LEA.HI R6, R3, R3, RZ, 0x7 ;  /* 0x0000000303067211 */ /* 0x000fc400078f38ff */
[----:B------:R-:W-:Y:S02]  /*0140*/  IADD3 R9, R9, -R2, RZ ;  /* 0x8000000209097210 */ /* 0x000fe40007ffe0ff */
[----:B------:R-:W-:-:S04]  /*0150*/  LOP3.LUT R6, R6, 0xffffff80, RZ, 0xc0, !PT ;  /* 0xffffff8006067812 */ /* 0x000fc800078ec0ff */
[----:B------:R-:W-:Y:S01]  /*0160*/  IADD3 R3, R3, -R6, RZ ;  /* 0x8000000603037210 */ /* 0x000fe20007ffe0ff */
[--C-:B-1----:R-:W-:Y:S01]  /*0170*/  IMAD.WIDE R12, R9, 0x4, R4.reuse ;  /* 0x00000004090c7825 */ /* 0x102fe200078e0204 */
[----:B------:R-:W1:Y:S03]  /*0180*/  LDC.64 R6, c[0x0][0x210] ;  /* 0x00008400ff067b82 */ /* 0x000e660000000a00 */
[----:B------:R-:W-:Y:S01]  /*0190*/  IMAD.WIDE R24, R3, 0x4, R4 ;  /* 0x0000000403187825 */ /* 0x000fe200078e0204 */
[----:B------:R-:W3:Y:S04]  /*01a0*/  LDG.E.EL R21, desc[UR4][R12.64] ;  /* 0x000000040c157981 */ /* 0x000ee8000c2e1900 */
[----:B------:R-:W5:Y:S01]  /*01b0*/  LDC.64 R4, c[0x0][0x238] ;  /* 0x00008e00ff047b82 */ /* 0x000f620000000a00 */
[----:B------:R-:W3:Y:S01]  /*01c0*/  LDG.E.EL R24, desc[UR4][R24.64] ;  /* 0x0000000418187981 */ /* 0x000ee2000c2e1900 */
[----:B--2---:R-:W-:-:S05]  /*01d0*/  IMAD.WIDE R10, R9, 0x4, R28 ;  /* 0x00000004090a7825 */ /* 0x004fca00078e021c */
[----:B------:R4:W2:Y:S01]  /*01e0*/  LDG.E.EL R19, desc[UR4][R10.64] ;  /* 0x000000040a137981 */ /* 0x0008a2000c2e1900 */
[----:B-1----:R-:W-:-:S04]  /*01f0*/  IMAD.WIDE R6, R0, 0x4, R6 ;  /* 0x0000000400067825 */ /* 0x002fc800078e0206 */
[C---:B----4-:R-:W-:Y:S01]  /*0200*/  IMAD.WIDE R10, R9.reuse, 0x4, R26 ;  /* 0x00000004090a7825 */ /* 0x050fe200078e021a */
[----:B------:R-:W2:Y:S04]  /*0210*/  LDG.E.128 R12, desc[UR4][R6.64] ;  /* 0x00000004060c7981 */ /* 0x000ea8000c1e1d00 */
[----:B------:R-:W4:Y:S01]  /*0220*/  LDG.E.EL R18, desc[UR4][R10.64] ;  /* 0x000000040a127981 */ /* 0x000f22000c2e1900 */
[----:B-----5:R-:W-:-:S04]  /*0230*/  IMAD.WIDE R16, R9, 0x4, R22 ;  /* 0x0000000409107825 */ /* 0x020fc800078e0216 */
[----:B0-----:R-:W-:Y:S02]  /*0240*/  IMAD.WIDE R8, R9, 0x4, R4 ;  /* 0x0000000409087825 */ /* 0x001fe400078e0204 */
[----:B------:R-:W5:Y:S02]  /*0250*/  LDG.E.EL R17, desc[UR4][R16.64] ;  /* 0x0000000410117981 */ /* 0x000f64000c2e1900 */
[C---:B------:R-:W-:Y:S02]  /*0260*/  IMAD.WIDE R28, R3.reuse, 0x4, R28 ;  /* 0x00000004031c7825 */ /* 0x040fe400078e021c */
[----:B------:R-:W5:Y:S02]  /*0270*/  LDG.E.EL R20, desc[UR4][R8.64] ;  /* 0x0000000408147981 */ /* 0x000f64000c2e1900 */
[C---:B------:R-:W-:Y:S02]  /*0280*/  IMAD.WIDE R26, R3.reuse, 0x4, R26 ;  /* 0x00000004031a7825 */ /* 0x040fe400078e021a */
[----:B------:R0:W5:Y:S04]  /*0290*/  LDG.E.EL R16, desc[UR4][R28.64] ;  /* 0x000000041c107981 */ /* 0x000168000c2e1900 */
[----:B------:R-:W5:Y:S01]  /*02a0*/  LDG.E.128 R8, desc[UR4][R6.64+0x800] ;  /* 0x0008000406087981 */ /* 0x000f62000c1e1d00 */
[----:B------:R-:W-:-:S03]  /*02b0*/  IMAD.WIDE R4, R3, 0x4, R4 ;  /* 0x0000000403047825 */ /* 0x000fc600078e0204 */
[----:B------:R-:W5:Y:S01]  /*02c0*/  LDG.E.EL R2, desc[UR4][R26.64] ;  /* 0x000000041a027981 */ /* 0x000f62000c2e1900 */
[----:B------:R-:W-:-:S03]  /*02d0*/  IMAD.WIDE R22, R3, 0x4, R22 ;  /* 0x0000000403167825 */ /* 0x000fc600078e0216 */
[----:B------:R-:W5:Y:S04]  /*02e0*/  LDG.E.EL R4, desc[UR4][R4.64] ;  /* 0x0000000404047981 */ /* 0x000f68000c2e1900 */
[----:B------:R1:W5:Y:S01]  /*02f0*/  LDG.E.EL R3, desc[UR4][R22.64] ;  /* 0x0000000416037981 */ /* 0x000362000c2e1900 */
[----:B---3--:R-:W-:Y:S01]  /*0300*/  FADD R21, R21, 9.9999997473787516356e-06 ;  /* 0x3727c5ac15157421 */ /* 0x008fe20000000000 */
[----:B------:R-:W-:-:S03]  /*0310*/  FADD R24, R24, 9.9999997473787516356e-06 ;  /* 0x3727c5ac18187421 */ /* 0x000fc60000000000 */
[----:B------:R-:W3:Y:S08]  /*0320*/  MUFU.SQRT R25, R21 ;  /* 0x0000001500197308 */ /* 0x000ef00000002000 */
[----:B0-----:R-:W0:Y:S01]  /*0330*/  MUFU.SQRT R28, R24 ;  /* 0x00000018001c7308 */ /* 0x001e220000002000 */
[C---:B---3--:R-:W-:Y:S02]  /*0340*/  FSETP.GT.AND P0, PT, R25.reuse, 8.50705917302346158658e+37, PT ;  /* 0x7e8000001900780b */ /* 0x048fe40003f04000 */
[----:B------:R-:W-:-:S02]  /*0350*/  FSETP.GEU.AND P2, PT, R25, 1.175494350822287508e-38, PT ;  /* 0x008000001900780b */ /* 0x000fc40003f4e000 */
[C---:B0-----:R-:W-:Y:S02]  /*0360*/  FSETP.GT.AND P1, PT, R28.reuse, 8.50705917302346158658e+37, PT ;  /* 0x7e8000001c00780b */ /* 0x041fe40003f24000 */
[----:B------:R-:W-:-:S07]  /*0370*/  FSETP.GEU.AND P3, PT, R28, 1.175494350822287508e-38, PT ;  /* 0x008000001c00780b */ /* 0x000fce0003f6e000 */
[----:B------:R-:W-:Y:S01]  /*0380*/  @P0 FMUL R25, R25, 0.25 ;  /* 0x3e80000019190820 */ /* 0x000fe20000400000 */
[----:B------:R-:W-:-:S03]  /*0390*/  HFMA2.MMA R24, -RZ, RZ, 1.625, 0 ;  /* 0x3e800000ff187435 */ /* 0x000fc600000001ff */
[----:B------:R-:W-:Y:S01]  /*03a0*/  @!P2 FMUL R25, R25, 16777216 ;  /* 0x4b8000001919a820 */ /* 0x000fe20000400000 */
[----:B------:R-:W-:-:S04]  /*03b0*/  @P1 FMUL R28, R28, 0.25 ;  /* 0x3e8000001c1c1820 */ /* 0x000fc80000400000 */
[----:B------:R-:W-:Y:S01]  /*03c0*/  @!P3 FMUL R28, R28, 16777216 ;  /* 0x4b8000001c1cb820 */ /* 0x000fe20000400000 */
[----:B------:R-:W0:Y:S01]  /*03d0*/  MUFU.RCP R25, R25 ;  /* 0x0000001900197308 */ /* 0x000e220000001000 */
[----:B-1----:R-:W-:-:S07]  /*03e0*/  FSEL R22, R24, 1, P0 ;  /* 0x3f80000018167808 */ /* 0x002fce0000000000 */
[----:B------:R1:W3:Y:S01]  /*03f0*/  MUFU.RCP R5, R28 ;  /* 0x0000001c00057308 */ /* 0x0002e20000001000 */
[----:B------:R-:W-:Y:S01]  /*0400*/  FSEL R24, R24, 1, P1 ;  /* 0x3f80000018187808 */ /* 0x000fe20000800000 */
[----:B------:R-:W-:Y:S01]  /*0410*/  @!P2 FMUL R22, R22, 16777216 ;  /* 0x4b8000001616a820 */ /* 0x000fe20000400000 */
[--C-:B--2---:R-:W-:Y:S01]  /*0420*/  FADD R13, R13, R19.reuse ;  /* 0x000000130d0d7221 */ /* 0x104fe20000000000 */
[--C-:B------:R-:W-:Y:S01]  /*0430*/  FADD R12, R12, R19.reuse ;  /* 0x000000130c0c7221 */ /* 0x100fe20000000000 */
[--C-:B------:R-:W-:Y:S01]  /*0440*/  FADD R14, R14, R19.reuse ;  /* 0x000000130e0e7221 */ /* 0x100fe20000000000 */
[----:B------:R-:W-:Y:S01]  /*0450*/  @!P3 FMUL R24, R24, 16777216 ;  /* 0x4b8000001818b820 */ /* 0x000fe20000400000 */
[----:B------:R-:W-:Y:S01]  /*0460*/  FADD R15, R15, R19 ;  /* 0x000000130f0f7221 */ /* 0x000fe20000000000 */
[----:B0-----:R-:W-:Y:S01]  /*0470*/  FMUL R21, R25, R22 ;  /* 0x0000001619157220 */ /* 0x001fe20000400000 */
[C---:B----4-:R-:W-:Y:S01]  /*0480*/  FADD R22, -R18.reuse, R12 ;  /* 0x0000000c12167221 */ /* 0x050fe20000000100 */
[C---:B------:R-:W-:Y:S01]  /*0490*/  FADD R26, -R18.reuse, R14 ;  /* 0x0000000e121a7221 */ /* 0x040fe20000000100 */
[C---:B-1----:R-:W-:Y:S01]  /*04a0*/  FADD R28, -R18.reuse, R15 ;  /* 0x0000000f121c7221 */ /* 0x042fe20000000100 */
[----:B---3--:R-:W-:Y:S01]  /*04b0*/  FMUL R5, R5, R24 ;  /* 0x0000001805057220 */ /* 0x008fe20000400000 */
[----:B------:R-:W-:-:S02]  /*04c0*/  FADD R24, -R18, R13 ;  /* 0x0000000d12187221 */ /* 0x000fc40000000100 */
[----:B------:R-:W0:Y:S01]  /*04d0*/  LDC.64 R18, c[0x0][0x240] ;  /* 0x00009000ff127b82 */ /* 0x000e220000000a00 */
[C---:B------:R-:W-:Y:S01]  /*04e0*/  FMUL R27, R21.reuse, R22 ;  /* 0x00000016151b7220 */ /* 0x040fe20000400000 */
[C---:B------:R-:W-:Y:S01]  /*04f0*/  FMUL R24, R21.reuse, R24 ;  /* 0x0000001815187220 */ /* 0x040fe20000400000 */
[C---:B------:R-:W-:Y:S01]  /*0500*/  FMUL R23, R21.reuse, R26 ;  /* 0x0000001a15177220 */ /* 0x040fe20000400000 */
[----:B------:R-:W-:Y:S01]  /*0510*/  FMUL R25, R21, R28 ;  /* 0x0000001c15197220 */ /* 0x000fe20000400000 */
[--C-:B-----5:R-:W-:Y:S01]  /*0520*/  FADD R9, R9, R16.reuse ;  /* 0x0000001009097221 */ /* 0x120fe20000000000 */
[--C-:B------:R-:W-:Y:S01]  /*0530*/  FADD R8, R8, R16.reuse ;  /* 0x0000001008087221 */ /* 0x100fe20000000000 */
[--C-:B------:R-:W-:Y:S01]  /*0540*/  FADD R10, R10, R16.reuse ;  /* 0x000000100a0a7221 */ /* 0x100fe20000000000 */
[----:B------:R-:W-:Y:S01]  /*0550*/  FADD R11, R11, R16 ;  /* 0x000000100b0b7221 */ /* 0x000fe20000000000 */
[C-C-:B------:R-:W-:Y:S01]  /*0560*/  FFMA R22, R17.reuse, R24, R20.reuse ;  /* 0x0000001811167223 */ /* 0x140fe20000000014 */
[C-C-:B------:R-:W-:Y:S01]  /*0570*/  FFMA R21, R17.reuse, R27, R20.reuse ;  /* 0x0000001b11157223 */ /* 0x140fe20000000014 */
[C-C-:B------:R-:W-:Y:S01]  /*0580*/  FFMA R23, R17.reuse, R23, R20.reuse ;  /* 0x0000001711177223 */ /* 0x140fe20000000014 */
[----:B------:R-:W-:Y:S01]  /*0590*/  FFMA R17, R17, R25, R20 ;  /* 0x0000001911117223 */ /* 0x000fe20000000014 */
[C---:B------:R-:W-:Y:S01]  /*05a0*/  FADD R20, -R2.reuse, R9 ;  /* 0x0000000902147221 */ /* 0x040fe20000000100 */
[C---:B------:R-:W-:Y:S01]  /*05b0*/  FADD R16, -R2.reuse, R8 ;  /* 0x0000000802107221 */ /* 0x040fe20000000100 */
[C---:B------:R-:W-:Y:S01]  /*05c0*/  FADD R24, -R2.reuse, R10 ;  /* 0x0000000a02187221 */ /* 0x040fe20000000100 */
[----:B------:R-:W-:Y:S01]  /*05d0*/  FADD R2, -R2, R11 ;  /* 0x0000000b02027221 */ /* 0x000fe20000000100 */
[C---:B------:R-:W-:Y:S01]  /*05e0*/  FMUL R20, R5.reuse, R20 ;  /* 0x0000001405147220 */ /* 0x040fe20000400000 */
[C---:B------:R-:W-:Y:S01]  /*05f0*/  FMUL R29, R5.reuse, R16 ;  /* 0x00000010051d7220 */ /* 0x040fe20000400000 */
[C---:B------:R-:W-:Y:S01]  /*0600*/  FMUL R27, R5.reuse, R24 ;  /* 0x00000018051b7220 */ /* 0x040fe20000400000 */
[----:B------:R-:W-:Y:S01]  /*0610*/  FMUL R25, R5, R2 ;  /* 0x0000000205197220 */ /* 0x000fe20000400000 */
[C-C-:B------:R-:W-:Y:S01]  /*0620*/  FFMA R5, R3.reuse, R20, R4.reuse ;  /* 0x0000001403057223 */ /* 0x140fe20000000004 */
[C-C-:B------:R-:W-:Y:S01]  /*0630*/  FFMA R20, R3.reuse, R29, R4.reuse ;  /* 0x0000001d03147223 */ /* 0x140fe20000000004 */
[C-C-:B------:R-:W-:Y:S01]  /*0640*/  FFMA R24, R3.reuse, R27, R4.reuse ;  /* 0x0000001b03187223 */ /* 0x140fe20000000004 */
[----:B------:R-:W-:Y:S01]  /*0650*/  FFMA R25, R3, R25, R4 ;  /* 0x0000001903197223 */ /* 0x000fe20000000004 */
[----:B------:R-:W-:Y:S01]  /*0660*/  FSETP.GEU.AND P6, PT, R17, RZ, PT ;  /* 0x000000ff1100720b */ /* 0x000fe20003fce000 */
[----:B0-----:R-:W-:Y:S01]  /*0670*/  IMAD.WIDE R2, R0, 0x4, R18 ;  /* 0x0000000400027825 */ /* 0x001fe200078e0212 */
[----:B------:R-:W-:-:S02]  /*0680*/  FSETP.GEU.AND P0, PT, R23, RZ, PT ;  /* 0x000000ff1700720b */ /* 0x000fc40003f0e000 */
[----:B------:R-:W-:Y:S02]  /*0690*/  FSETP.GEU.AND P1, PT, R22, RZ, PT ;  /* 0x000000ff1600720b */ /* 0x000fe40003f2e000 */
[----:B------:R-:W-:Y:S02]  /*06a0*/  FSETP.GEU.AND P2, PT, R21, RZ, PT ;  /* 0x000000ff1500720b */ /* 0x000fe40003f4e000 */
[----:B------:R-:W-:Y:S02]  /*06b0*/  SEL R19, R17, RZ, P6 ;  /* 0x000000ff11137207 */ /* 0x000fe40003000000 */
[----:B------:R-:W-:Y:S02]  /*06c0*/  FSETP.GEU.AND P3, PT, R25, RZ, PT ;  /* 0x000000ff1900720b */ /* 0x000fe40003f6e000 */
[----:B------:R-:W-:Y:S02]  /*06d0*/  FSETP.GEU.AND P4, PT, R24, RZ, PT ;  /* 0x000000ff1800720b */ /* 0x000fe40003f8e000 */
[----:B------:R-:W-:-:S02]  /*06e0*/  FSETP.GEU.AND P5, PT, R5, RZ, PT ;  /* 0x000000ff0500720b */ /* 0x000fc40003fae000 */
[----:B------:R-:W-:Y:S02]  /*06f0*/  FSETP.GEU.AND P6, PT, R20, RZ, PT ;  /* 0x000000ff1400720b */ /* 0x000fe40003fce000 */
[----:B------:R-:W-:Y:S02]  /*0700*/  SEL R18, R23, RZ, P0 ;  /* 0x000000ff17127207 */ /* 0x000fe40000000000 */
[----:B------:R-:W-:Y:S02]  /*0710*/  SEL R17, R22, RZ, P1 ;  /* 0x000000ff16117207 */ /* 0x000fe40000800000 */
[----:B------:R-:W-:Y:S02]  /*0720*/  SEL R16, R21, RZ, P2 ;  /* 0x000000ff15107207 */ /* 0x000fe40001000000 */
[----:B------:R-:W-:Y:S02]  /*0730*/  SEL R23, R25, RZ, P3 ;  /* 0x000000ff19177207 */ /* 0x000fe40001800000 */
[----:B------:R-:W-:-:S02]  /*0740*/  SEL R22, R24, RZ, P4 ;  /* 0x000000ff18167207 */ /* 0x000fc40002000000 */
[----:B------:R-:W-:Y:S02]  /*0750*/  SEL R21, R5, RZ, P5 ;  /* 0x000000ff05157207 */ /* 0x000fe40002800000 */
[----:B------:R-:W-:Y:S01]  /*0760*/  SEL R20, R20, RZ, P6 ;  /* 0x000000ff14147207 */ /* 0x000fe20003000000 */
[----:B------:R-:W-:Y:S04]  /*0770*/  STG.E.128 desc[UR4][R6.64], R12 ;  /* 0x0000000c06007986 */ /* 0x000fe8000c101d04 */
[----:B------:R-:W-:Y:S04]  /*0780*/  STG.E.128 desc[UR4][R6.64+0x800], R8 ;  /* 0x0008000806007986 */ /* 0x000fe8000c101d04 */
[----:B------:R-:W-:Y:S04]  /*0790*/  STG.E.128 desc[UR4][R2.64], R16 ;  /* 0x0000001002007986 */ /* 0x000fe8000c101d04 */
[----:B------:R-:W-:Y:S01]  /*07a0*/  STG.E.128 desc[UR4][R2.64+0x800], R20 ;  /* 0x0008001402007986 */ /* 0x000fe2000c101d04 */
[----:B------:R-:W-:Y:S05]  /*07b0*/  EXIT ;  /* 0x000000000000794d */ /* 0x000fea0003800000 */
.L_x_0:
[----:B------:R-:W-:-:S00]  /*07c0*/  BRA `(.L_x_0) ;  /* 0xfffffffc00fc7947 */ /* 0x000fc0000383ffff */
[----:B------:R-:W-:-:S00]  /*07d0*/  NOP ;  /* 0x0000000000007918 */ /* 0x000fc00000000000 */
        /* <DEDUP_REMOVED lines=10> */
.L_x_1:


//--------------------- .nv.global.init           --------------------------
	.section	.nv.global.init,"aw",@progbits
.nv.global.init:
	.type		_$_str,@object
	.size		_$_str,(_$_str_$_2 - _$_str)
_$_str:
        /*0000*/ 	.byte	0x5f, 0x5f, 0x43, 0x55, 0x44, 0x41, 0x5f, 0x46, 0x54, 0x5a, 0x00
	.type		_$_str_$_2,@object
	.size		_$_str_$_2,(.L_1 - _$_str_$_2)
_$_str_$_2:
        /*000b*/ 	.byte	0x5f, 0x5f, 0x43, 0x55, 0x44, 0x41, 0x5f, 0x50, 0x52, 0x45, 0x43, 0x5f, 0x53, 0x51, 0x52, 0x54
        /*001b*/ 	.byte	0x00
.L_1:


//--------------------- .nv.constant0.triton_poi_fused__native_batch_norm_legit_no_training_convolution_relu_1 --------------------------
	.section	.nv.constant0.triton_poi_fused__native_batch_norm_legit_no_training_convolution_relu_1,"a",@progbits
	.sectionflags	@""
	.align	4
.nv.constant0.triton_poi_fused__native_batch_norm_legit_no_training_convolution_relu_1:
	.zero		588
